	.headerflags	@"EF_CUDA_TEXMODE_UNIFIED EF_CUDA_64BIT_ADDRESS EF_CUDA_SM86 EF_CUDA_VIRTUAL_SM(EF_CUDA_SM86)"
	.elftype	@"ET_EXEC"


//--------------------- .nv.info                  --------------------------
	.section	.nv.info,"",@"SHT_CUDA_INFO"
	.align	4


	//----- nvinfo : EIATTR_REGCOUNT
	.align		4
        /*0000*/ 	.byte	0x04, 0x2f
        /*0002*/ 	.short	(.L_1 - .L_0)
	.align		4
.L_0:
        /*0004*/ 	.word	index@(triton_poi_fused_silu_0)
        /*0008*/ 	.word	0x0000000c


	//----- nvinfo : EIATTR_MIN_STACK_SIZE
	.align		4
.L_1:
        /*000c*/ 	.byte	0x04, 0x12
        /*000e*/ 	.short	(.L_3 - .L_2)
	.align		4
.L_2:
        /*0010*/ 	.word	index@(triton_poi_fused_silu_0)
        /*0014*/ 	.word	0x00000000


	//----- nvinfo : EIATTR_FRAME_SIZE
	.align		4
.L_3:
        /*0018*/ 	.byte	0x04, 0x11
        /*001a*/ 	.short	(.L_5 - .L_4)
	.align		4
.L_4:
        /*001c*/ 	.word	index@(triton_poi_fused_silu_0)
        /*0020*/ 	.word	0x00000000


	//----- nvinfo : EIATTR_MIN_STACK_SIZE
	.align		4
.L_5:
        /*0024*/ 	.byte	0x04, 0x12
        /*0026*/ 	.short	(.L_7 - .L_6)
	.align		4
.L_6:
        /*0028*/ 	.word	index@(triton_poi_fused_silu_0)
        /*002c*/ 	.word	0x00000000
.L_7:


//--------------------- .nv.info.triton_poi_fused_silu_0 --------------------------
	.section	.nv.info.triton_poi_fused_silu_0,"",@"SHT_CUDA_INFO"
	.sectionflags	@""
	.align	4


	//----- nvinfo : EIATTR_CUDA_API_VERSION
	.align		4
        /*0000*/ 	.byte	0x04, 0x37
        /*0002*/ 	.short	(.L_9 - .L_8)
.L_8:
        /*0004*/ 	.word	0x0000007c


	//----- nvinfo : EIATTR_SW2861232_WAR
	.align		4
.L_9:
        /*0008*/ 	.byte	0x01, 0x35
	.zero		2


	//----- nvinfo : EIATTR_PARAM_CBANK
	.align		4
        /*000c*/ 	.byte	0x04, 0x0a
        /*000e*/ 	.short	(.L_11 - .L_10)
	.align		4
.L_10:
        /*0010*/ 	.word	index@(.nv.constant0.triton_poi_fused_silu_0)
        /*0014*/ 	.short	0x0160
        /*0016*/ 	.short	0x0020


	//----- nvinfo : EIATTR_CBANK_PARAM_SIZE
	.align		4
.L_11:
        /*0018*/ 	.byte	0x03, 0x19
        /*001a*/ 	.short	0x0020


	//----- nvinfo : EIATTR_KPARAM_INFO
	.align		4
        /*001c*/ 	.byte	0x04, 0x17
        /*001e*/ 	.short	(.L_13 - .L_12)
.L_12:
        /*0020*/ 	.word	0x00000000
        /*0024*/ 	.short	0x0003
        /*0026*/ 	.short	0x0018
        /*0028*/ 	.byte	0x00, 0xf4, 0x21, 0x00


	//----- nvinfo : EIATTR_KPARAM_INFO
	.align		4
.L_13:
        /*002c*/ 	.byte	0x04, 0x17
        /*002e*/ 	.short	(.L_15 - .L_14)
.L_14:
        /*0030*/ 	.word	0x00000000
        /*0034*/ 	.short	0x0002
        /*0036*/ 	.short	0x0010
        /*0038*/ 	.byte	0x00, 0xf0, 0x11, 0x00


	//----- nvinfo : EIATTR_KPARAM_INFO
	.align		4
.L_15:
        /*003c*/ 	.byte	0x04, 0x17
        /*003e*/ 	.short	(.L_17 - .L_16)
.L_16:
        /*0040*/ 	.word	0x00000000
        /*0044*/ 	.short	0x0001
        /*0046*/ 	.short	0x0008
        /*0048*/ 	.byte	0x00, 0xf4, 0x21, 0x00


	//----- nvinfo : EIATTR_KPARAM_INFO
	.align		4
.L_17:
        /*004c*/ 	.byte	0x04, 0x17
        /*004e*/ 	.short	(.L_19 - .L_18)
.L_18:
        /*0050*/ 	.word	0x00000000
        /*0054*/ 	.short	0x0000
        /*0056*/ 	.short	0x0000
        /*0058*/ 	.byte	0x00, 0xf4, 0x21, 0x00


	//----- nvinfo : EIATTR_MAXREG_COUNT
	.align		4
.L_19:
        /*005c*/ 	.byte	0x03, 0x1b
        /*005e*/ 	.short	0x00ff


	//----- nvinfo : EIATTR_EXIT_INSTR_OFFSETS
	.align		4
        /*0060*/ 	.byte	0x04, 0x1c
        /*0062*/ 	.short	(.L_21 - .L_20)


	//   ....[0]....
.L_20:
        /*0064*/ 	.word	0x000002f0


	//   ....[1]....
        /*0068*/ 	.word	0x00000310


	//----- nvinfo : EIATTR_REQNTID
	.align		4
.L_21:
        /*006c*/ 	.byte	0x04, 0x10
        /*006e*/ 	.short	(.L_23 - .L_22)
.L_22:
        /*0070*/ 	.word	0x00000080
        /*0074*/ 	.word	0x00000001
        /*0078*/ 	.word	0x00000001


	//----- nvinfo : EIATTR_CRS_STACK_SIZE
	.align		4
.L_23:
        /*007c*/ 	.byte	0x04, 0x1e
        /*007e*/ 	.short	(.L_25 - .L_24)
.L_24:
        /*0080*/ 	.word	0x00000000
.L_25:


//--------------------- .nv.callgraph             --------------------------
	.section	.nv.callgraph,"",@"SHT_CUDA_CALLGRAPH"
	.align	4
	.sectionentsize	8
	.align		4
        /*0000*/ 	.word	0x00000000
	.align		4
        /*0004*/ 	.word	0xffffffff
	.align		4
        /*0008*/ 	.word	0x00000000
	.align		4
        /*000c*/ 	.word	0xfffffffe
	.align		4
        /*0010*/ 	.word	0x00000000
	.align		4
        /*0014*/ 	.word	0xfffffffd
	.align		4
        /*0018*/ 	.word	0x00000000
	.align		4
        /*001c*/ 	.word	0xfffffffc


//--------------------- .nv.rel.action            --------------------------
	.section	.nv.rel.action,"",@"SHT_CUDA_RELOCINFO"
	.align	8
	.sectionentsize	8
        /*0000*/ 	.byte	0x73, 0x00, 0x00, 0x00, 0x00, 0x00, 0x00, 0x00, 0x00, 0x00, 0x00, 0x11, 0x25, 0x00, 0x05, 0x36


//--------------------- .nv.constant0.triton_poi_fused_silu_0 --------------------------
	.section	.nv.constant0.triton_poi_fused_silu_0,"a",@progbits
	.sectionflags	@""
	.align	4
.nv.constant0.triton_poi_fused_silu_0:
	.zero		384


//--------------------- .text.triton_poi_fused_silu_0 --------------------------
	.section	.text.triton_poi_fused_silu_0,"ax",@progbits
	.sectioninfo	@"SHI_REGISTERS=12"
	.align	128
        .global         triton_poi_fused_silu_0
        .type           triton_poi_fused_silu_0,@function
        .size           triton_poi_fused_silu_0,(.L_x_3 - triton_poi_fused_silu_0)
        .other          triton_poi_fused_silu_0,@"STO_CUDA_ENTRY STV_DEFAULT"
triton_poi_fused_silu_0:
.text.triton_poi_fused_silu_0:
[----:B------:R-:W-:Y:S02]  /*0000*/  MOV R1, c[0x0][0x28] ;  /* 0x00000a0000017a02 */ /* 0x000fe40000000f00 */
[----:B------:R-:W0:Y:S01]  /*0010*/  S2R R0, SR_TID.X ;  /* 0x0000000000007919 */ /* 0x000e220000002100 */
[----:B------:R-:W-:Y:S01]  /*0020*/  ULDC.64 UR4, c[0x0][0x118] ;  /* 0x0000460000047ab9 */ /* 0x000fe20000000a00 */
[----:B------:R-:W-:Y:S01]  /*0030*/  BSSY B0, `(.L_x_0) ;  /* 0x000000b000007945 */ /* 0x000fe20003800000 */
[----:B------:R-:W-:Y:S01]  /*0040*/  MOV R9, 0x2 ;  /* 0x0000000200097802 */ /* 0x000fe20000000f00 */
[----:B------:R-:W1:Y:S01]  /*0050*/  S2R R3, SR_CTAID.X ;  /* 0x0000000000037919 */ /* 0x000e620000002500 */
[----:B------:R-:W-:Y:S02]  /*0060*/  MOV R2, RZ ;  /* 0x000000ff00027202 */ /* 0x000fe40000000f00 */
[----:B0-----:R-:W-:-:S04]  /*0070*/  SHF.L.U32 R0, R0, 0x1, RZ ;  /* 0x0000000100007819 */ /* 0x001fc800000006ff */
[----:B------:R-:W-:-:S04]  /*0080*/  LOP3.LUT R0, R0, 0xfe, RZ, 0xc0, !PT ;  /* 0x000000fe00007812 */ /* 0x000fc800078ec0ff */
[----:B-1----:R-:W-:-:S04]  /*0090*/  LEA R0, R3, R0, 0x8 ;  /* 0x0000000003007211 */ /* 0x002fc800078e40ff */
[----:B------:R-:W-:-:S13]  /*00a0*/  ISETP.GE.AND P0, PT, R0, 0xc00, PT ;  /* 0x00000c000000780c */ /* 0x000fda0003f06270 */
[----:B------:R-:W-:Y:S05]  /*00b0*/  @P0 BRA `(.L_x_1) ;  /* 0x0000002000000947 */ /* 0x000fea0003800000 */
[----:B------:R-:W-:-:S06]  /*00c0*/  IMAD.WIDE R2, R0, R9, c[0x0][0x160] ;  /* 0x0000580000027625 */ /* 0x000fcc00078e0209 */
[----:B------:R0:W5:Y:S02]  /*00d0*/  LDG.E R2, [R2.64] ;  /* 0x0000000402027981 */ /* 0x000164000c1e1900 */
.L_x_1:
[----:B------:R-:W-:Y:S05]  /*00e0*/  BSYNC B0 ;  /* 0x0000000000007941 */ /* 0x000fea0003800000 */
.L_x_0:
[C---:B0----5:R-:W-:Y:S02]  /*00f0*/  SHF.L.U32 R3, R2.reuse, 0x10, RZ ;  /* 0x0000001002037819 */ /* 0x061fe400000006ff */
[----:B------:R-:W-:Y:S02]  /*0100*/  PRMT R2, R2, 0x7632, R2 ;  /* 0x0000763202027816 */ /* 0x000fe40000000002 */
[----:B------:R-:W-:Y:S01]  /*0110*/  MOV R8, 0x3e800000 ;  /* 0x3e80000000087802 */ /* 0x000fe20000000f00 */
[----:B------:R-:W-:Y:S01]  /*0120*/  FADD R4, RZ, -R3 ;  /* 0x80000003ff047221 */ /* 0x000fe20000000000 */
[----:B------:R-:W-:-:S03]  /*0130*/  SHF.L.U32 R2, R2, 0x10, RZ ;  /* 0x0000001002027819 */ /* 0x000fc600000006ff */
[----:B------:R-:W-:Y:S02]  /*0140*/  FMUL R5, R4, 1.4426950216293334961 ;  /* 0x3fb8aa3b04057820 */ /* 0x000fe40000400000 */
[----:B------:R-:W-:-:S03]  /*0150*/  FADD R4, RZ, -R2 ;  /* 0x80000002ff047221 */ /* 0x000fc60000000000 */
[----:B------:R-:W-:Y:S01]  /*0160*/  FSETP.GEU.AND P1, PT, R5, -126, PT ;  /* 0xc2fc00000500780b */ /* 0x000fe20003f2e000 */
[----:B------:R-:W-:-:S05]  /*0170*/  FMUL R6, R4, 1.4426950216293334961 ;  /* 0x3fb8aa3b04067820 */ /* 0x000fca0000400000 */
[----:B------:R-:W-:-:S07]  /*0180*/  FSETP.GEU.AND P2, PT, R6, -126, PT ;  /* 0xc2fc00000600780b */ /* 0x000fce0003f4e000 */
[----:B------:R-:W-:-:S04]  /*0190*/  @!P1 FMUL R5, R5, 0.5 ;  /* 0x3f00000005059820 */ /* 0x000fc80000400000 */
[----:B------:R-:W0:Y:S02]  /*01a0*/  MUFU.EX2 R4, R5 ;  /* 0x0000000500047308 */ /* 0x000e240000000800 */
[----:B------:R-:W-:-:S06]  /*01b0*/  @!P2 FMUL R6, R6, 0.5 ;  /* 0x3f0000000606a820 */ /* 0x000fcc0000400000 */
[----:B------:R-:W1:Y:S01]  /*01c0*/  MUFU.EX2 R7, R6 ;  /* 0x0000000600077308 */ /* 0x000e620000000800 */
[----:B0-----:R-:W-:-:S04]  /*01d0*/  @!P1 FMUL R4, R4, R4 ;  /* 0x0000000404049220 */ /* 0x001fc80000400000 */
[----:B------:R-:W-:Y:S01]  /*01e0*/  FADD R4, R4, 1 ;  /* 0x3f80000004047421 */ /* 0x000fe20000000000 */
[----:B-1----:R-:W-:-:S04]  /*01f0*/  @!P2 FMUL R7, R7, R7 ;  /* 0x000000070707a220 */ /* 0x002fc80000400000 */
[----:B------:R-:W-:Y:S01]  /*0200*/  FSETP.GT.AND P1, PT, R4, 8.50705917302346158658e+37, PT ;  /* 0x7e8000000400780b */ /* 0x000fe20003f24000 */
[----:B------:R-:W-:-:S03]  /*0210*/  FADD R7, R7, 1 ;  /* 0x3f80000007077421 */ /* 0x000fc60000000000 */
[----:B------:R-:W-:Y:S02]  /*0220*/  FSEL R5, R8, 1, P1 ;  /* 0x3f80000008057808 */ /* 0x000fe40000800000 */
[----:B------:R-:W-:-:S04]  /*0230*/  FSETP.GT.AND P2, PT, R7, 8.50705917302346158658e+37, PT ;  /* 0x7e8000000700780b */ /* 0x000fc80003f44000 */
[----:B------:R-:W-:-:S03]  /*0240*/  FSEL R8, R8, 1, P2 ;  /* 0x3f80000008087808 */ /* 0x000fc60001000000 */
[----:B------:R-:W-:-:S06]  /*0250*/  @P1 FMUL R4, R4, 0.25 ;  /* 0x3e80000004041820 */ /* 0x000fcc0000400000 */
[----:B------:R-:W0:Y:S01]  /*0260*/  MUFU.RCP R4, R4 ;  /* 0x0000000400047308 */ /* 0x000e220000001000 */
[----:B------:R-:W-:-:S07]  /*0270*/  @P2 FMUL R7, R7, 0.25 ;  /* 0x3e80000007072820 */ /* 0x000fce0000400000 */
[----:B------:R-:W1:Y:S01]  /*0280*/  MUFU.RCP R7, R7 ;  /* 0x0000000700077308 */ /* 0x000e620000001000 */
[----:B0-----:R-:W-:-:S04]  /*0290*/  FMUL R6, R4, R5 ;  /* 0x0000000504067220 */ /* 0x001fc80000400000 */
[----:B------:R-:W-:Y:S01]  /*02a0*/  FMUL R6, R3, R6 ;  /* 0x0000000603067220 */ /* 0x000fe20000400000 */
[----:B-1----:R-:W-:-:S04]  /*02b0*/  FMUL R5, R7, R8 ;  /* 0x0000000807057220 */ /* 0x002fc80000400000 */
[----:B------:R-:W-:Y:S01]  /*02c0*/  FMUL R5, R2, R5 ;  /* 0x0000000502057220 */ /* 0x000fe20000400000 */
[----:B------:R-:W-:-:S04]  /*02d0*/  IMAD.WIDE R2, R0, R9, c[0x0][0x168] ;  /* 0x00005a0000027625 */ /* 0x000fc800078e0209 */
[----:B------:R-:W-:Y:S01]  /*02e0*/  F2FP.BF16.PACK_AB R5, R5, R6 ;  /* 0x000000060505723e */ /* 0x000fe200000010ff */
[----:B------:R-:W-:Y:S06]  /*02f0*/  @P0 EXIT ;  /* 0x000000000000094d */ /* 0x000fec0003800000 */
[----:B------:R-:W-:Y:S01]  /*0300*/  STG.E [R2.64], R5 ;  /* 0x0000000502007986 */ /* 0x000fe2000c101904 */
[----:B------:R-:W-:Y:S05]  /*0310*/  EXIT ;  /* 0x000000000000794d */ /* 0x000fea0003800000 */
.L_x_2:
[----:B------:R-:W-:-:S00]  /*0320*/  BRA `(.L_x_2) ;  /* 0xfffffff000007947 */ /* 0x000fc0000383ffff */
[----:B------:R-:W-:-:S00]  /*0330*/  NOP ;  /* 0x0000000000007918 */ /* 0x000fc00000000000 */
        /* <DEDUP_REMOVED lines=12> */
.L_x_3:
